	.headerflags	@"EF_CUDA_TEXMODE_UNIFIED EF_CUDA_64BIT_ADDRESS EF_CUDA_ACCELERATORS EF_CUDA_SM90 EF_CUDA_VIRTUAL_SM(EF_CUDA_SM90)"
	.elftype	@"ET_EXEC"


//--------------------- .nv.info                  --------------------------
	.section	.nv.info,"",@"SHT_CUDA_INFO"
	.align	4


	//----- nvinfo : EIATTR_REGCOUNT
	.align		4
        /*0000*/ 	.byte	0x04, 0x2f
        /*0002*/ 	.short	(.L_1 - .L_0)
	.align		4
.L_0:
        /*0004*/ 	.word	index@(triton_poi_fused_convolution_17)
        /*0008*/ 	.word	0x0000001f


	//----- nvinfo : EIATTR_MIN_STACK_SIZE
	.align		4
.L_1:
        /*000c*/ 	.byte	0x04, 0x12
        /*000e*/ 	.short	(.L_3 - .L_2)
	.align		4
.L_2:
        /*0010*/ 	.word	index@(triton_poi_fused_convolution_17)
        /*0014*/ 	.word	0x00000000


	//----- nvinfo : EIATTR_FRAME_SIZE
	.align		4
.L_3:
        /*0018*/ 	.byte	0x04, 0x11
        /*001a*/ 	.short	(.L_5 - .L_4)
	.align		4
.L_4:
        /*001c*/ 	.word	index@(triton_poi_fused_convolution_17)
        /*0020*/ 	.word	0x00000000


	//----- nvinfo : EIATTR_MIN_STACK_SIZE
	.align		4
.L_5:
        /*0024*/ 	.byte	0x04, 0x12
        /*0026*/ 	.short	(.L_7 - .L_6)
	.align		4
.L_6:
        /*0028*/ 	.word	index@(triton_poi_fused_convolution_17)
        /*002c*/ 	.word	0x00000000
.L_7:


//--------------------- .nv.info.triton_poi_fused_convolution_17 --------------------------
	.section	.nv.info.triton_poi_fused_convolution_17,"",@"SHT_CUDA_INFO"
	.sectionflags	@""
	.align	4


	//----- nvinfo : EIATTR_CUDA_API_VERSION
	.align		4
        /*0000*/ 	.byte	0x04, 0x37
        /*0002*/ 	.short	(.L_9 - .L_8)
.L_8:
        /*0004*/ 	.word	0x0000007c


	//----- nvinfo : EIATTR_KPARAM_INFO
	.align		4
.L_9:
        /*0008*/ 	.byte	0x04, 0x17
        /*000a*/ 	.short	(.L_11 - .L_10)
.L_10:
        /*000c*/ 	.word	0x00000000
        /*0010*/ 	.short	0x0004
        /*0012*/ 	.short	0x001c
        /*0014*/ 	.byte	0x00, 0xf0, 0x11, 0x00


	//----- nvinfo : EIATTR_KPARAM_INFO
	.align		4
.L_11:
        /*0018*/ 	.byte	0x04, 0x17
        /*001a*/ 	.short	(.L_13 - .L_12)
.L_12:
        /*001c*/ 	.word	0x00000000
        /*0020*/ 	.short	0x0003
        /*0022*/ 	.short	0x0018
        /*0024*/ 	.byte	0x00, 0xf0, 0x11, 0x00


	//----- nvinfo : EIATTR_KPARAM_INFO
	.align		4
.L_13:
        /*0028*/ 	.byte	0x04, 0x17
        /*002a*/ 	.short	(.L_15 - .L_14)
.L_14:
        /*002c*/ 	.word	0x00000000
        /*0030*/ 	.short	0x0002
        /*0032*/ 	.short	0x0010
        /*0034*/ 	.byte	0x00, 0xf4, 0x21, 0x00


	//----- nvinfo : EIATTR_KPARAM_INFO
	.align		4
.L_15:
        /*0038*/ 	.byte	0x04, 0x17
        /*003a*/ 	.short	(.L_17 - .L_16)
.L_16:
        /*003c*/ 	.word	0x00000000
        /*0040*/ 	.short	0x0001
        /*0042*/ 	.short	0x0008
        /*0044*/ 	.byte	0x00, 0xf4, 0x21, 0x00


	//----- nvinfo : EIATTR_KPARAM_INFO
	.align		4
.L_17:
        /*0048*/ 	.byte	0x04, 0x17
        /*004a*/ 	.short	(.L_19 - .L_18)
.L_18:
        /*004c*/ 	.word	0x00000000
        /*0050*/ 	.short	0x0000
        /*0052*/ 	.short	0x0000
        /*0054*/ 	.byte	0x00, 0xf4, 0x21, 0x00


	//----- nvinfo : EIATTR_SPARSE_MMA_MASK
	.align		4
.L_19:
        /*0058*/ 	.byte	0x03, 0x50
        /*005a*/ 	.short	0x0000


	//----- nvinfo : EIATTR_MAXREG_COUNT
	.align		4
        /*005c*/ 	.byte	0x03, 0x1b
        /*005e*/ 	.short	0x00ff


	//----- nvinfo : EIATTR_EXIT_INSTR_OFFSETS
	.align		4
        /*0060*/ 	.byte	0x04, 0x1c
        /*0062*/ 	.short	(.L_21 - .L_20)


	//   ....[0]....
.L_20:
        /*0064*/ 	.word	0x00000530


	//   ....[1]....
        /*0068*/ 	.word	0x00000550


	//----- nvinfo : EIATTR_REQNTID
	.align		4
.L_21:
        /*006c*/ 	.byte	0x04, 0x10
        /*006e*/ 	.short	(.L_23 - .L_22)
.L_22:
        /*0070*/ 	.word	0x00000080
        /*0074*/ 	.word	0x00000001
        /*0078*/ 	.word	0x00000001


	//----- nvinfo : EIATTR_CBANK_PARAM_SIZE
	.align		4
.L_23:
        /*007c*/ 	.byte	0x03, 0x19
        /*007e*/ 	.short	0x0020


	//----- nvinfo : EIATTR_PARAM_CBANK
	.align		4
        /*0080*/ 	.byte	0x04, 0x0a
        /*0082*/ 	.short	(.L_25 - .L_24)
	.align		4
.L_24:
        /*0084*/ 	.word	index@(.nv.constant0.triton_poi_fused_convolution_17)
        /*0088*/ 	.short	0x0210
        /*008a*/ 	.short	0x0020


	//----- nvinfo : EIATTR_SW_WAR
	.align		4
.L_25:
        /*008c*/ 	.byte	0x04, 0x36
        /*008e*/ 	.short	(.L_27 - .L_26)
.L_26:
        /*0090*/ 	.word	0x00000008
.L_27:


//--------------------- .nv.callgraph             --------------------------
	.section	.nv.callgraph,"",@"SHT_CUDA_CALLGRAPH"
	.align	4
	.sectionentsize	8
	.align		4
        /*0000*/ 	.word	0x00000000
	.align		4
        /*0004*/ 	.word	0xffffffff
	.align		4
        /*0008*/ 	.word	0x00000000
	.align		4
        /*000c*/ 	.word	0xfffffffe
	.align		4
        /*0010*/ 	.word	0x00000000
	.align		4
        /*0014*/ 	.word	0xfffffffd
	.align		4
        /*0018*/ 	.word	0x00000000
	.align		4
        /*001c*/ 	.word	0xfffffffc


//--------------------- .text.triton_poi_fused_convolution_17 --------------------------
	.section	.text.triton_poi_fused_convolution_17,"ax",@progbits
	.sectionflags	@"SHF_BARRIERS=1"
	.align	128
        .global         triton_poi_fused_convolution_17
        .type           triton_poi_fused_convolution_17,@function
        .size           triton_poi_fused_convolution_17,(.L_x_1 - triton_poi_fused_convolution_17)
        .other          triton_poi_fused_convolution_17,@"STO_CUDA_ENTRY STV_DEFAULT"
triton_poi_fused_convolution_17:
.text.triton_poi_fused_convolution_17:
[----:B------:R-:W0:Y:S01]  /*0000*/  LDC R1, c[0x0][0x28] ;  /* 0x00000a00ff017b82 */ /* 0x000e220000000800 */
[----:B------:R-:W1:Y:S07]  /*0010*/  S2R R2, SR_CTAID.Y ;  /* 0x0000000000027919 */ /* 0x000e6e0000002600 */
[----:B------:R-:W2:Y:S01]  /*0020*/  LDC.64 R16, c[0x0][0x210] ;  /* 0x00008400ff107b82 */ /* 0x000ea20000000a00 */
[----:B------:R-:W-:Y:S01]  /*0030*/  CS2R R18, SRZ ;  /* 0x0000000000127805 */ /* 0x000fe2000001ff00 */
[----:B------:R-:W-:Y:S01]  /*0040*/  ULDC.64 UR6, c[0x0][0x208] ;  /* 0x0000820000067ab9 */ /* 0x000fe20000000a00 */
[----:B------:R-:W3:Y:S01]  /*0050*/  S2R R22, SR_TID.X ;  /* 0x0000000000167919 */ /* 0x000ee20000002100 */
[----:B------:R-:W-:Y:S01]  /*0060*/  CS2R R20, SRZ ;  /* 0x0000000000147805 */ /* 0x000fe2000001ff00 */
[----:B------:R-:W4:Y:S01]  /*0070*/  S2R R0, SR_CTAID.X ;  /* 0x0000000000007919 */ /* 0x000f220000002500 */
[----:B-1----:R-:W-:-:S05]  /*0080*/  IMAD.SHL.U32 R3, R2, 0x400, RZ ;  /* 0x0000040002037824 */ /* 0x002fca00078e00ff */
[----:B---3--:R-:W-:Y:S02]  /*0090*/  LOP3.LUT R5, R3, 0x7f, R22, 0xf8, !PT ;  /* 0x0000007f03057812 */ /* 0x008fe400078ef816 */
[----:B----4-:R-:W-:-:S03]  /*00a0*/  ISETP.GE.AND P0, PT, R0, 0x40, PT ;  /* 0x000000400000780c */ /* 0x010fc60003f06270 */
[----:B------:R-:W-:-:S04]  /*00b0*/  IMAD R5, R5, 0x40, R0 ;  /* 0x0000004005057824 */ /* 0x000fc800078e0200 */
[----:B--2---:R-:W-:Y:S01]  /*00c0*/  IMAD.WIDE R8, R5, 0x4, R16 ;  /* 0x0000000405087825 */ /* 0x004fe200078e0210 */
[----:B------:R-:W-:-:S03]  /*00d0*/  IADD3 R7, R5, 0x2000, RZ ;  /* 0x0000200005077810 */ /* 0x000fc60007ffe0ff */
[C---:B------:R-:W-:Y:S02]  /*00e0*/  VIADD R11, R5.reuse, 0x4000 ;  /* 0x00004000050b7836 */ /* 0x040fe40000000000 */
[C---:B------:R-:W-:Y:S01]  /*00f0*/  VIADD R13, R5.reuse, 0x6000 ;  /* 0x00006000050d7836 */ /* 0x040fe20000000000 */
[----:B------:R-:W-:Y:S01]  /*0100*/  IADD3 R15, R5, 0x8000, RZ ;  /* 0x00008000050f7810 */ /* 0x000fe20007ffe0ff */
[C---:B------:R-:W-:Y:S01]  /*0110*/  VIADD R23, R5.reuse, 0xa000 ;  /* 0x0000a00005177836 */ /* 0x040fe20000000000 */
[----:B------:R-:W-:Y:S01]  /*0120*/  IADD3 R27, R5, 0xe000, RZ ;  /* 0x0000e000051b7810 */ /* 0x000fe20007ffe0ff */
[----:B------:R-:W-:Y:S01]  /*0130*/  VIADD R25, R5, 0xc000 ;  /* 0x0000c00005197836 */ /* 0x000fe20000000000 */
[----:B------:R1:W2:Y:S01]  /*0140*/  @!P0 LDG.E.EL R18, desc[UR6][R8.64] ;  /* 0x0000000608128981 */ /* 0x0002a2000c2e1900 */
[----:B------:R-:W-:-:S04]  /*0150*/  IMAD.WIDE R4, R7, 0x4, R16 ;  /* 0x0000000407047825 */ /* 0x000fc800078e0210 */
[--C-:B------:R-:W-:Y:S01]  /*0160*/  IMAD.WIDE R6, R11, 0x4, R16.reuse ;  /* 0x000000040b067825 */ /* 0x100fe200078e0210 */
[----:B------:R3:W4:Y:S03]  /*0170*/  @!P0 LDG.E.EL R19, desc[UR6][R4.64] ;  /* 0x0000000604138981 */ /* 0x000726000c2e1900 */
[--C-:B------:R-:W-:Y:S01]  /*0180*/  IMAD.WIDE R10, R15, 0x4, R16.reuse ;  /* 0x000000040f0a7825 */ /* 0x100fe200078e0210 */
[----:B------:R-:W5:Y:S03]  /*0190*/  @!P0 LDG.E.EL R20, desc[UR6][R6.64] ;  /* 0x0000000606148981 */ /* 0x000f66000c2e1900 */
[----:B-1----:R-:W-:-:S04]  /*01a0*/  IMAD.WIDE R8, R13, 0x4, R16 ;  /* 0x000000040d087825 */ /* 0x002fc800078e0210 */
[--C-:B------:R-:W-:Y:S01]  /*01b0*/  IMAD.WIDE R12, R23, 0x4, R16.reuse ;  /* 0x00000004170c7825 */ /* 0x100fe200078e0210 */
[----:B------:R-:W5:Y:S03]  /*01c0*/  @!P0 LDG.E.EL R21, desc[UR6][R8.64] ;  /* 0x0000000608158981 */ /* 0x000f66000c2e1900 */
[----:B------:R-:W-:Y:S01]  /*01d0*/  IMAD.WIDE R14, R25, 0x4, R16 ;  /* 0x00000004190e7825 */ /* 0x000fe200078e0210 */
[----:B------:R-:W-:-:S03]  /*01e0*/  CS2R R24, SRZ ;  /* 0x0000000000187805 */ /* 0x000fc6000001ff00 */
[----:B------:R-:W-:Y:S02]  /*01f0*/  IMAD.MOV.U32 R23, RZ, RZ, RZ ;  /* 0x000000ffff177224 */ /* 0x000fe400078e00ff */
[----:B------:R-:W-:Y:S01]  /*0200*/  IMAD.MOV.U32 R26, RZ, RZ, RZ ;  /* 0x000000ffff1a7224 */ /* 0x000fe200078e00ff */
[----:B------:R1:W5:Y:S01]  /*0210*/  @!P0 LDG.E.EL R24, desc[UR6][R12.64] ;  /* 0x000000060c188981 */ /* 0x000362000c2e1900 */
[----:B------:R-:W-:-:S03]  /*0220*/  IMAD.WIDE R16, R27, 0x4, R16 ;  /* 0x000000041b107825 */ /* 0x000fc600078e0210 */
[----:B------:R-:W5:Y:S04]  /*0230*/  @!P0 LDG.E.EL R23, desc[UR6][R10.64] ;  /* 0x000000060a178981 */ /* 0x000f68000c2e1900 */
[----:B------:R-:W5:Y:S01]  /*0240*/  @!P0 LDG.E.EL R25, desc[UR6][R14.64] ;  /* 0x000000060e198981 */ /* 0x000f62000c2e1900 */
[----:B------:R-:W1:Y:S03]  /*0250*/  S2UR UR5, SR_CgaCtaId ;  /* 0x00000000000579c3 */ /* 0x000e660000008800 */
[----:B------:R1:W5:Y:S01]  /*0260*/  @!P0 LDG.E.EL R26, desc[UR6][R16.64] ;  /* 0x00000006101a8981 */ /* 0x000362000c2e1900 */
[----:B------:R-:W-:Y:S01]  /*0270*/  UMOV UR4, 0x400 ;  /* 0x0000040000047882 */ /* 0x000fe20000000000 */
[----:B---3--:R-:W-:-:S03]  /*0280*/  LOP3.LUT R4, R22, 0x7f, RZ, 0xc0, !PT ;  /* 0x0000007f16047812 */ /* 0x008fc600078ec0ff */
[----:B-1----:R-:W1:Y:S01]  /*0290*/  LDC.64 R12, c[0x0][0x218] ;  /* 0x00008600ff0c7b82 */ /* 0x002e620000000a00 */
[----:B0-----:R-:W-:-:S06]  /*02a0*/  UPRMT UR4, UR5, 0x654, UR4 ;  /* 0x0000065405047896 */ /* 0x001fcc0008000004 */
[----:B------:R-:W-:Y:S02]  /*02b0*/  LEA R27, R4, UR4, 0x2 ;  /* 0x00000004041b7c11 */ /* 0x000fe4000f8e10ff */
[----:B------:R-:W-:-:S04]  /*02c0*/  SHF.L.U32 R22, R22, 0x2, RZ ;  /* 0x0000000216167819 */ /* 0x000fc800000006ff */
[----:B------:R-:W-:-:S04]  /*02d0*/  LOP3.LUT R22, R22, 0x1fc, RZ, 0xc0, !PT ;  /* 0x000001fc16167812 */ /* 0x000fc800078ec0ff */
[----:B------:R-:W-:Y:S02]  /*02e0*/  LEA R28, R22, UR4, 0x2 ;  /* 0x00000004161c7c11 */ /* 0x000fe4000f8e10ff */
[----:B------:R-:W-:-:S04]  /*02f0*/  LOP3.LUT R22, R3, R22, RZ, 0xfc, !PT ;  /* 0x0000001603167212 */ /* 0x000fc800078efcff */
[----:B------:R-:W-:Y:S02]  /*0300*/  SHF.R.S32.HI R3, RZ, 0x1f, R22 ;  /* 0x0000001fff037819 */ /* 0x000fe40000011416 */
[----:B------:R-:W-:Y:S02]  /*0310*/  SHF.R.S32.HI R17, RZ, 0x15, R2 ;  /* 0x00000015ff117819 */ /* 0x000fe40000011402 */
[-C--:B------:R-:W-:Y:S02]  /*0320*/  LEA.HI R14, R3, R22.reuse, RZ, 0x9 ;  /* 0x00000016030e7211 */ /* 0x080fe400078f48ff */
[----:B------:R-:W0:Y:S01]  /*0330*/  LDC.64 R2, c[0x0][0x220] ;  /* 0x00008800ff027b82 */ /* 0x000e220000000a00 */
[----:B------:R-:W-:Y:S02]  /*0340*/  SGXT R17, R17, 0x1 ;  /* 0x000000011111781a */ /* 0x000fe40000000200 */
[C---:B------:R-:W-:Y:S02]  /*0350*/  LOP3.LUT R15, R14.reuse, 0xfffffe00, RZ, 0xc0, !PT ;  /* 0xfffffe000e0f7812 */ /* 0x040fe400078ec0ff */
[----:B------:R-:W-:Y:S01]  /*0360*/  LEA.HI R17, R17, R22, RZ, 0x9 ;  /* 0x0000001611117211 */ /* 0x000fe200078f48ff */
[----:B------:R-:W-:-:S02]  /*0370*/  IMAD.SHL.U32 R14, R14, 0x40, RZ ;  /* 0x000000400e0e7824 */ /* 0x000fc400078e00ff */
[----:B------:R-:W-:Y:S01]  /*0380*/  IMAD.IADD R15, R22, 0x1, -R15 ;  /* 0x00000001160f7824 */ /* 0x000fe200078e0a0f */
[----:B------:R-:W-:Y:S02]  /*0390*/  LEA R17, R17, 0x8000, 0x6 ;  /* 0x0000800011117811 */ /* 0x000fe400078e30ff */
[----:B------:R-:W-:Y:S02]  /*03a0*/  LOP3.LUT R14, R14, 0xffff8000, RZ, 0xc0, !PT ;  /* 0xffff80000e0e7812 */ /* 0x000fe400078ec0ff */
[----:B------:R-:W-:Y:S02]  /*03b0*/  LEA R15, R0, R15, 0x9 ;  /* 0x0000000f000f7211 */ /* 0x000fe400078e48ff */
[----:B------:R-:W-:-:S03]  /*03c0*/  LOP3.LUT R0, R17, 0xffff8000, RZ, 0xc0, !PT ;  /* 0xffff800011007812 */ /* 0x000fc600078ec0ff */
[----:B------:R-:W-:Y:S01]  /*03d0*/  IMAD.IADD R17, R15, 0x1, R14 ;  /* 0x000000010f117824 */ /* 0x000fe200078e020e */
[----:B--2---:R-:W-:Y:S04]  /*03e0*/  STS [R27], R18 ;  /* 0x000000121b007388 */ /* 0x004fe80000000800 */
[----:B----4-:R2:W-:Y:S04]  /*03f0*/  STS [R27+0x200], R19 ;  /* 0x000200131b007388 */ /* 0x0105e80000000800 */
[----:B-----5:R-:W-:Y:S04]  /*0400*/  STS [R27+0x400], R20 ;  /* 0x000400141b007388 */ /* 0x020fe80000000800 */
[----:B------:R-:W-:Y:S01]  /*0410*/  STS [R27+0x600], R21 ;  /* 0x000600151b007388 */ /* 0x000fe20000000800 */
[----:B------:R-:W-:Y:S06]  /*0420*/  BAR.SYNC.DEFER_BLOCKING 0x0 ;  /* 0x0000000000007b1d */ /* 0x000fec0000010000 */
[----:B------:R-:W3:Y:S02]  /*0430*/  LDS.128 R8, [R28] ;  /* 0x000000001c087984 */ /* 0x000ee40000000c00 */
[----:B------:R-:W-:Y:S06]  /*0440*/  BAR.SYNC.DEFER_BLOCKING 0x0 ;  /* 0x0000000000007b1d */ /* 0x000fec0000010000 */
[----:B------:R-:W-:Y:S04]  /*0450*/  STS [R27], R23 ;  /* 0x000000171b007388 */ /* 0x000fe80000000800 */
[----:B------:R-:W-:Y:S04]  /*0460*/  STS [R27+0x200], R24 ;  /* 0x000200181b007388 */ /* 0x000fe80000000800 */
[----:B------:R-:W-:Y:S04]  /*0470*/  STS [R27+0x400], R25 ;  /* 0x000400191b007388 */ /* 0x000fe80000000800 */
[----:B------:R-:W-:Y:S01]  /*0480*/  STS [R27+0x600], R26 ;  /* 0x0006001a1b007388 */ /* 0x000fe20000000800 */
[----:B------:R-:W-:Y:S06]  /*0490*/  BAR.SYNC.DEFER_BLOCKING 0x0 ;  /* 0x0000000000007b1d */ /* 0x000fec0000010000 */
[----:B------:R-:W4:Y:S01]  /*04a0*/  LDS.128 R4, [R28] ;  /* 0x000000001c047984 */ /* 0x000f220000000c00 */
[----:B--2---:R-:W-:Y:S01]  /*04b0*/  IADD3 R19, R15, R0, RZ ;  /* 0x000000000f137210 */ /* 0x004fe20007ffe0ff */
[----:B-1----:R-:W-:-:S04]  /*04c0*/  IMAD.WIDE R14, R17, 0x4, R12 ;  /* 0x00000004110e7825 */ /* 0x002fc800078e020c */
[----:B------:R-:W-:Y:S01]  /*04d0*/  IMAD.WIDE R12, R19, 0x4, R12 ;  /* 0x00000004130c7825 */ /* 0x000fe200078e020c */
[----:B---3--:R1:W-:Y:S03]  /*04e0*/  @!P0 STG.E.128 desc[UR6][R14.64], R8 ;  /* 0x000000080e008986 */ /* 0x0083e6000c101d06 */
[----:B0-----:R-:W-:-:S04]  /*04f0*/  IMAD.WIDE R16, R17, 0x4, R2 ;  /* 0x0000000411107825 */ /* 0x001fc800078e0202 */
[----:B------:R-:W-:Y:S01]  /*0500*/  IMAD.WIDE R2, R19, 0x4, R2 ;  /* 0x0000000413027825 */ /* 0x000fe200078e0202 */
[----:B----4-:R1:W-:Y:S04]  /*0510*/  @!P0 STG.E.128 desc[UR6][R12.64], R4 ;  /* 0x000000040c008986 */ /* 0x0103e8000c101d06 */
[----:B------:R1:W-:Y:S01]  /*0520*/  @!P0 STG.E.128 desc[UR6][R16.64], R8 ;  /* 0x0000000810008986 */ /* 0x0003e2000c101d06 */
[----:B------:R-:W-:Y:S05]  /*0530*/  @P0 EXIT ;  /* 0x000000000000094d */ /* 0x000fea0003800000 */
[----:B------:R-:W-:Y:S01]  /*0540*/  STG.E.128 desc[UR6][R2.64], R4 ;  /* 0x0000000402007986 */ /* 0x000fe2000c101d06 */
[----:B------:R-:W-:Y:S05]  /*0550*/  EXIT ;  /* 0x000000000000794d */ /* 0x000fea0003800000 */
.L_x_0:
[----:B------:R-:W-:-:S00]  /*0560*/  BRA `(.L_x_0) ;  /* 0xfffffffc00fc7947 */ /* 0x000fc0000383ffff */
[----:B------:R-:W-:-:S00]  /*0570*/  NOP ;  /* 0x0000000000007918 */ /* 0x000fc00000000000 */
        /* <DEDUP_REMOVED lines=8> */
.L_x_1:


//--------------------- .nv.shared.triton_poi_fused_convolution_17 --------------------------
	.section	.nv.shared.triton_poi_fused_convolution_17,"aw",@nobits
	.sectionflags	@""
	.align	16
	.zero		1024


//--------------------- .nv.constant0.triton_poi_fused_convolution_17 --------------------------
	.section	.nv.constant0.triton_poi_fused_convolution_17,"a",@progbits
	.sectionflags	@""
	.align	4
.nv.constant0.triton_poi_fused_convolution_17:
	.zero		560
